//
// Generated by NVIDIA NVVM Compiler
//
// Compiler Build ID: CL-36424714
// Cuda compilation tools, release 13.0, V13.0.88
// Based on NVVM 20.0.0
//

.version 9.0
.target sm_100
.address_size 64

	// .globl	_Z3addPfS_S_i

.visible .entry _Z3addPfS_S_i(
	.param .u64 .ptr .align 1 _Z3addPfS_S_i_param_0,
	.param .u64 .ptr .align 1 _Z3addPfS_S_i_param_1,
	.param .u64 .ptr .align 1 _Z3addPfS_S_i_param_2,
	.param .u32 _Z3addPfS_S_i_param_3
)
{
	.reg .pred 	%p<2>;
	.reg .b32 	%r<6>;
	.reg .b32 	%f<4>;
	.reg .b64 	%rd<11>;

	ld.param.u64 	%rd1, [_Z3addPfS_S_i_param_0];
	ld.param.u64 	%rd2, [_Z3addPfS_S_i_param_1];
	ld.param.u64 	%rd3, [_Z3addPfS_S_i_param_2];
	ld.param.u32 	%r2, [_Z3addPfS_S_i_param_3];
	mov.u32 	%r3, %ntid.x;
	mov.u32 	%r4, %ctaid.x;
	mov.u32 	%r5, %tid.x;
	mad.lo.s32 	%r1, %r3, %r4, %r5;
	setp.ge.s32 	%p1, %r1, %r2;
	@%p1 bra 	$L__BB0_2;
	cvta.to.global.u64 	%rd4, %rd1;
	cvta.to.global.u64 	%rd5, %rd2;
	cvta.to.global.u64 	%rd6, %rd3;
	mul.wide.s32 	%rd7, %r1, 4;
	add.s64 	%rd8, %rd4, %rd7;
	ld.global.f32 	%f1, [%rd8];
	add.s64 	%rd9, %rd5, %rd7;
	ld.global.f32 	%f2, [%rd9];
	add.f32 	%f3, %f1, %f2;
	add.s64 	%rd10, %rd6, %rd7;
	st.global.f32 	[%rd10], %f3;
$L__BB0_2:
	ret;

}


// ===== COMPILED SASS (sm_100) =====

	.target	sm_100

	.elftype	@"ET_EXEC"


//--------------------- .note.nv.tkinfo           --------------------------
	.section	.note.nv.tkinfo,"",@"SHT_NOTE"
	.sectionflags	@"SHF_NOTE_NV_TKINFO"
	.tkinfo
        /*0018*/ 	.word	0x00000002
        /*0030*/ 	.string	""
        /*0030*/ 	.string	"ptxas"
        /*0030*/ 	.string	"Cuda compilation tools, release 13.0, V13.0.88"
        /*0030*/ 	.string	"Build cuda_13.0.r13.0/compiler.36424714_0"
        /*0030*/ 	.string	"-arch sm_100 -m 64 "



//--------------------- .note.nv.cuinfo           --------------------------
	.section	.note.nv.cuinfo,"",@"SHT_NOTE"
	.sectionflags	@"SHF_NOTE_NV_CUINFO"
        /*0018*/ 	.short	0x0002
        /*001a*/ 	.short	0x0064
        /*001c*/ 	.short	0x0082
	.zero		2


//--------------------- .nv.info                  --------------------------
	.section	.nv.info,"",@"SHT_CUDA_INFO"
	.align	4


	//----- nvinfo : EIATTR_REGCOUNT
	.align		4
        /*0000*/ 	.byte	0x04, 0x2f
        /*0002*/ 	.short	(.L_1 - .L_0)
	.align		4
.L_0:
        /*0004*/ 	.word	index@(_Z3addPfS_S_i)
        /*0008*/ 	.word	0x0000000c


	//----- nvinfo : EIATTR_FRAME_SIZE
	.align		4
.L_1:
        /*000c*/ 	.byte	0x04, 0x11
        /*000e*/ 	.short	(.L_3 - .L_2)
	.align		4
.L_2:
        /*0010*/ 	.word	index@(_Z3addPfS_S_i)
        /*0014*/ 	.word	0x00000000


	//----- nvinfo : EIATTR_MIN_STACK_SIZE
	.align		4
.L_3:
        /*0018*/ 	.byte	0x04, 0x12
        /*001a*/ 	.short	(.L_5 - .L_4)
	.align		4
.L_4:
        /*001c*/ 	.word	index@(_Z3addPfS_S_i)
        /*0020*/ 	.word	0x00000000
.L_5:


//--------------------- .nv.compat                --------------------------
	.section	.nv.compat,"",@"SHT_CUDA_COMPAT_INFO"
	.align	4
        /*0000*/ 	.byte	0x02, 0x09, 0x00, 0x00, 0x02, 0x02, 0x01, 0x00, 0x02, 0x05, 0x05, 0x00, 0x03, 0x07, 0x01, 0x01
        /*0010*/ 	.byte	0x02, 0x03, 0x00, 0x00, 0x02, 0x06, 0x01, 0x00, 0x04, 0x0b, 0x08, 0x00, 0x09, 0x00, 0x00, 0x00
        /*0020*/ 	.byte	0x00, 0x00, 0x00, 0x00


//--------------------- .nv.info._Z3addPfS_S_i    --------------------------
	.section	.nv.info._Z3addPfS_S_i,"",@"SHT_CUDA_INFO"
	.sectionflags	@""
	.align	4


	//----- nvinfo : EIATTR_CUDA_API_VERSION
	.align		4
        /*0000*/ 	.byte	0x04, 0x37
        /*0002*/ 	.short	(.L_7 - .L_6)
.L_6:
        /*0004*/ 	.word	0x00000082


	//----- nvinfo : EIATTR_KPARAM_INFO
	.align		4
.L_7:
        /*0008*/ 	.byte	0x04, 0x17
        /*000a*/ 	.short	(.L_9 - .L_8)
.L_8:
        /*000c*/ 	.word	0x00000000
        /*0010*/ 	.short	0x0003
        /*0012*/ 	.short	0x0018
        /*0014*/ 	.byte	0x00, 0xf0, 0x11, 0x00


	//----- nvinfo : EIATTR_KPARAM_INFO
	.align		4
.L_9:
        /*0018*/ 	.byte	0x04, 0x17
        /*001a*/ 	.short	(.L_11 - .L_10)
.L_10:
        /*001c*/ 	.word	0x00000000
        /*0020*/ 	.short	0x0002
        /*0022*/ 	.short	0x0010
        /*0024*/ 	.byte	0x00, 0xf5, 0x21, 0x00


	//----- nvinfo : EIATTR_KPARAM_INFO
	.align		4
.L_11:
        /*0028*/ 	.byte	0x04, 0x17
        /*002a*/ 	.short	(.L_13 - .L_12)
.L_12:
        /*002c*/ 	.word	0x00000000
        /*0030*/ 	.short	0x0001
        /*0032*/ 	.short	0x0008
        /*0034*/ 	.byte	0x00, 0xf5, 0x21, 0x00


	//----- nvinfo : EIATTR_KPARAM_INFO
	.align		4
.L_13:
        /*0038*/ 	.byte	0x04, 0x17
        /*003a*/ 	.short	(.L_15 - .L_14)
.L_14:
        /*003c*/ 	.word	0x00000000
        /*0040*/ 	.short	0x0000
        /*0042*/ 	.short	0x0000
        /*0044*/ 	.byte	0x00, 0xf5, 0x21, 0x00


	//----- nvinfo : EIATTR_SPARSE_MMA_MASK
	.align		4
.L_15:
        /*0048*/ 	.byte	0x03, 0x50
        /*004a*/ 	.short	0x0000


	//----- nvinfo : EIATTR_MAXREG_COUNT
	.align		4
        /*004c*/ 	.byte	0x03, 0x1b
        /*004e*/ 	.short	0x00ff


	//----- nvinfo : EIATTR_MERCURY_ISA_VERSION
	.align		4
        /*0050*/ 	.byte	0x03, 0x5f
        /*0052*/ 	.short	0x0101


	//----- nvinfo : EIATTR_VRC_CTA_INIT_COUNT
	.align		4
        /*0054*/ 	.byte	0x02, 0x4a
	.zero		1
	.zero		1


	//----- nvinfo : EIATTR_EXIT_INSTR_OFFSETS
	.align		4
        /*0058*/ 	.byte	0x04, 0x1c
        /*005a*/ 	.short	(.L_17 - .L_16)


	//   ....[0]....
.L_16:
        /*005c*/ 	.word	0x00000070


	//   ....[1]....
        /*0060*/ 	.word	0x00000130


	//----- nvinfo : EIATTR_CBANK_PARAM_SIZE
	.align		4
.L_17:
        /*0064*/ 	.byte	0x03, 0x19
        /*0066*/ 	.short	0x001c


	//----- nvinfo : EIATTR_PARAM_CBANK
	.align		4
        /*0068*/ 	.byte	0x04, 0x0a
        /*006a*/ 	.short	(.L_19 - .L_18)
	.align		4
.L_18:
        /*006c*/ 	.word	index@(.nv.constant0._Z3addPfS_S_i)
        /*0070*/ 	.short	0x0380
        /*0072*/ 	.short	0x001c


	//----- nvinfo : EIATTR_SW_WAR
	.align		4
.L_19:
        /*0074*/ 	.byte	0x04, 0x36
        /*0076*/ 	.short	(.L_21 - .L_20)
.L_20:
        /*0078*/ 	.word	0x00000008
.L_21:


//--------------------- .nv.callgraph             --------------------------
	.section	.nv.callgraph,"",@"SHT_CUDA_CALLGRAPH"
	.align	4
	.sectionentsize	8
	.align		4
        /*0000*/ 	.word	0x00000000
	.align		4
        /*0004*/ 	.word	0xffffffff
	.align		4
        /*0008*/ 	.word	0x00000000
	.align		4
        /*000c*/ 	.word	0xfffffffe
	.align		4
        /*0010*/ 	.word	0x00000000
	.align		4
        /*0014*/ 	.word	0xfffffffd
	.align		4
        /*0018*/ 	.word	0x00000000
	.align		4
        /*001c*/ 	.word	0xfffffffc


//--------------------- .text._Z3addPfS_S_i       --------------------------
	.section	.text._Z3addPfS_S_i,"ax",@progbits
	.align	128
        .global         _Z3addPfS_S_i
        .type           _Z3addPfS_S_i,@function
        .size           _Z3addPfS_S_i,(.L_x_1 - _Z3addPfS_S_i)
        .other          _Z3addPfS_S_i,@"STO_CUDA_ENTRY STV_DEFAULT"
_Z3addPfS_S_i:
.text._Z3addPfS_S_i:
[----:B------:R-:W-:Y:S01]  /*0000*/  LDC R1, c[0x0][0x37c] ;  /* 0x0000df00ff017b82 */ /* 0x000fe20000000800 */
[----:B------:R-:W0:Y:S01]  /*0010*/  S2R R9, SR_CTAID.X ;  /* 0x0000000000097919 */ /* 0x000e220000002500 */
[----:B------:R-:W0:Y:S01]  /*0020*/  LDCU UR4, c[0x0][0x360] ;  /* 0x00006c00ff0477ac */ /* 0x000e220008000800 */
[----:B------:R-:W0:Y:S01]  /*0030*/  S2R R0, SR_TID.X ;  /* 0x0000000000007919 */ /* 0x000e220000002100 */
[----:B------:R-:W1:Y:S01]  /*0040*/  LDCU UR5, c[0x0][0x398] ;  /* 0x00007300ff0577ac */ /* 0x000e620008000800 */
[----:B0-----:R-:W-:-:S05]  /*0050*/  IMAD R9, R9, UR4, R0 ;  /* 0x0000000409097c24 */ /* 0x001fca000f8e0200 */
[----:B-1----:R-:W-:-:S13]  /*0060*/  ISETP.GE.AND P0, PT, R9, UR5, PT ;  /* 0x0000000509007c0c */ /* 0x002fda000bf06270 */
[----:B------:R-:W-:Y:S05]  /*0070*/  @P0 EXIT ;  /* 0x000000000000094d */ /* 0x000fea0003800000 */
[----:B------:R-:W0:Y:S01]  /*0080*/  LDC.64 R2, c[0x0][0x380] ;  /* 0x0000e000ff027b82 */ /* 0x000e220000000a00 */
[----:B------:R-:W1:Y:S07]  /*0090*/  LDCU.64 UR4, c[0x0][0x358] ;  /* 0x00006b00ff0477ac */ /* 0x000e6e0008000a00 */
[----:B------:R-:W2:Y:S08]  /*00a0*/  LDC.64 R4, c[0x0][0x388] ;  /* 0x0000e200ff047b82 */ /* 0x000eb00000000a00 */
[----:B------:R-:W3:Y:S01]  /*00b0*/  LDC.64 R6, c[0x0][0x390] ;  /* 0x0000e400ff067b82 */ /* 0x000ee20000000a00 */
[----:B0-----:R-:W-:-:S06]  /*00c0*/  IMAD.WIDE R2, R9, 0x4, R2 ;  /* 0x0000000409027825 */ /* 0x001fcc00078e0202 */
[----:B-1----:R-:W4:Y:S01]  /*00d0*/  LDG.E R2, desc[UR4][R2.64] ;  /* 0x0000000402027981 */ /* 0x002f22000c1e1900 */
[----:B--2---:R-:W-:-:S06]  /*00e0*/  IMAD.WIDE R4, R9, 0x4, R4 ;  /* 0x0000000409047825 */ /* 0x004fcc00078e0204 */
[----:B------:R-:W4:Y:S01]  /*00f0*/  LDG.E R5, desc[UR4][R4.64] ;  /* 0x0000000404057981 */ /* 0x000f22000c1e1900 */
[----:B---3--:R-:W-:-:S04]  /*0100*/  IMAD.WIDE R6, R9, 0x4, R6 ;  /* 0x0000000409067825 */ /* 0x008fc800078e0206 */
[----:B----4-:R-:W-:-:S05]  /*0110*/  FADD R9, R2, R5 ;  /* 0x0000000502097221 */ /* 0x010fca0000000000 */
[----:B------:R-:W-:Y:S01]  /*0120*/  STG.E desc[UR4][R6.64], R9 ;  /* 0x0000000906007986 */ /* 0x000fe2000c101904 */
[----:B------:R-:W-:Y:S05]  /*0130*/  EXIT ;  /* 0x000000000000794d */ /* 0x000fea0003800000 */
.L_x_0:
[----:B------:R-:W-:-:S00]  /*0140*/  BRA `(.L_x_0) ;  /* 0xfffffffc00fc7947 */ /* 0x000fc0000383ffff */
[----:B------:R-:W-:-:S00]  /*0150*/  NOP ;  /* 0x0000000000007918 */ /* 0x000fc00000000000 */
        /* <DEDUP_REMOVED lines=10> */
.L_x_1:


//--------------------- .nv.shared.reserved.0     --------------------------
	.section	.nv.shared.reserved.0,"aw",@nobits
	.weak		__nv_reservedSMEM_offset_0_alias
	.size		__nv_reservedSMEM_offset_0_alias, 0, 64
	.other		__nv_reservedSMEM_offset_0_alias,@"STO_CUDA_RESERVED_SHARED STV_DEFAULT"
__nv_reservedSMEM_offset_0_alias:
	.zero		0
	.zero		64


//--------------------- .nv.constant0._Z3addPfS_S_i --------------------------
	.section	.nv.constant0._Z3addPfS_S_i,"a",@progbits
	.sectionflags	@""
	.align	4
.nv.constant0._Z3addPfS_S_i:
	.zero		924


//--------------------- SYMBOLS --------------------------

	.type		.nv.reservedSmem.offset0,@object
	.size		.nv.reservedSmem.offset0,0x4
